	.headerflags	@"EF_CUDA_TEXMODE_UNIFIED EF_CUDA_64BIT_ADDRESS EF_CUDA_ACCELERATORS EF_CUDA_SM90 EF_CUDA_VIRTUAL_SM(EF_CUDA_SM90)"
	.elftype	@"ET_EXEC"


//--------------------- .nv.info                  --------------------------
	.section	.nv.info,"",@"SHT_CUDA_INFO"
	.align	4


	//----- nvinfo : EIATTR_REGCOUNT
	.align		4
        /*0000*/ 	.byte	0x04, 0x2f
        /*0002*/ 	.short	(.L_1 - .L_0)
	.align		4
.L_0:
        /*0004*/ 	.word	index@(triton_poi_fused_convolution_32)
        /*0008*/ 	.word	0x0000000e


	//----- nvinfo : EIATTR_MIN_STACK_SIZE
	.align		4
.L_1:
        /*000c*/ 	.byte	0x04, 0x12
        /*000e*/ 	.short	(.L_3 - .L_2)
	.align		4
.L_2:
        /*0010*/ 	.word	index@(triton_poi_fused_convolution_32)
        /*0014*/ 	.word	0x00000000


	//----- nvinfo : EIATTR_FRAME_SIZE
	.align		4
.L_3:
        /*0018*/ 	.byte	0x04, 0x11
        /*001a*/ 	.short	(.L_5 - .L_4)
	.align		4
.L_4:
        /*001c*/ 	.word	index@(triton_poi_fused_convolution_32)
        /*0020*/ 	.word	0x00000000


	//----- nvinfo : EIATTR_MIN_STACK_SIZE
	.align		4
.L_5:
        /*0024*/ 	.byte	0x04, 0x12
        /*0026*/ 	.short	(.L_7 - .L_6)
	.align		4
.L_6:
        /*0028*/ 	.word	index@(triton_poi_fused_convolution_32)
        /*002c*/ 	.word	0x00000000
.L_7:


//--------------------- .nv.info.triton_poi_fused_convolution_32 --------------------------
	.section	.nv.info.triton_poi_fused_convolution_32,"",@"SHT_CUDA_INFO"
	.sectionflags	@""
	.align	4


	//----- nvinfo : EIATTR_CUDA_API_VERSION
	.align		4
        /*0000*/ 	.byte	0x04, 0x37
        /*0002*/ 	.short	(.L_9 - .L_8)
.L_8:
        /*0004*/ 	.word	0x0000007c


	//----- nvinfo : EIATTR_KPARAM_INFO
	.align		4
.L_9:
        /*0008*/ 	.byte	0x04, 0x17
        /*000a*/ 	.short	(.L_11 - .L_10)
.L_10:
        /*000c*/ 	.word	0x00000000
        /*0010*/ 	.short	0x0002
        /*0012*/ 	.short	0x0010
        /*0014*/ 	.byte	0x00, 0xf0, 0x11, 0x00


	//----- nvinfo : EIATTR_KPARAM_INFO
	.align		4
.L_11:
        /*0018*/ 	.byte	0x04, 0x17
        /*001a*/ 	.short	(.L_13 - .L_12)
.L_12:
        /*001c*/ 	.word	0x00000000
        /*0020*/ 	.short	0x0001
        /*0022*/ 	.short	0x0008
        /*0024*/ 	.byte	0x00, 0xf4, 0x21, 0x00


	//----- nvinfo : EIATTR_KPARAM_INFO
	.align		4
.L_13:
        /*0028*/ 	.byte	0x04, 0x17
        /*002a*/ 	.short	(.L_15 - .L_14)
.L_14:
        /*002c*/ 	.word	0x00000000
        /*0030*/ 	.short	0x0000
        /*0032*/ 	.short	0x0000
        /*0034*/ 	.byte	0x00, 0xf4, 0x21, 0x00


	//----- nvinfo : EIATTR_SPARSE_MMA_MASK
	.align		4
.L_15:
        /*0038*/ 	.byte	0x03, 0x50
        /*003a*/ 	.short	0x0000


	//----- nvinfo : EIATTR_MAXREG_COUNT
	.align		4
        /*003c*/ 	.byte	0x03, 0x1b
        /*003e*/ 	.short	0x00ff


	//----- nvinfo : EIATTR_EXIT_INSTR_OFFSETS
	.align		4
        /*0040*/ 	.byte	0x04, 0x1c
        /*0042*/ 	.short	(.L_17 - .L_16)


	//   ....[0]....
.L_16:
        /*0044*/ 	.word	0x00000190


	//----- nvinfo : EIATTR_REQNTID
	.align		4
.L_17:
        /*0048*/ 	.byte	0x04, 0x10
        /*004a*/ 	.short	(.L_19 - .L_18)
.L_18:
        /*004c*/ 	.word	0x00000080
        /*0050*/ 	.word	0x00000001
        /*0054*/ 	.word	0x00000001


	//----- nvinfo : EIATTR_CBANK_PARAM_SIZE
	.align		4
.L_19:
        /*0058*/ 	.byte	0x03, 0x19
        /*005a*/ 	.short	0x0014


	//----- nvinfo : EIATTR_PARAM_CBANK
	.align		4
        /*005c*/ 	.byte	0x04, 0x0a
        /*005e*/ 	.short	(.L_21 - .L_20)
	.align		4
.L_20:
        /*0060*/ 	.word	index@(.nv.constant0.triton_poi_fused_convolution_32)
        /*0064*/ 	.short	0x0210
        /*0066*/ 	.short	0x0014


	//----- nvinfo : EIATTR_SW_WAR
	.align		4
.L_21:
        /*0068*/ 	.byte	0x04, 0x36
        /*006a*/ 	.short	(.L_23 - .L_22)
.L_22:
        /*006c*/ 	.word	0x00000008
.L_23:


//--------------------- .nv.callgraph             --------------------------
	.section	.nv.callgraph,"",@"SHT_CUDA_CALLGRAPH"
	.align	4
	.sectionentsize	8
	.align		4
        /*0000*/ 	.word	0x00000000
	.align		4
        /*0004*/ 	.word	0xffffffff
	.align		4
        /*0008*/ 	.word	0x00000000
	.align		4
        /*000c*/ 	.word	0xfffffffe
	.align		4
        /*0010*/ 	.word	0x00000000
	.align		4
        /*0014*/ 	.word	0xfffffffd
	.align		4
        /*0018*/ 	.word	0x00000000
	.align		4
        /*001c*/ 	.word	0xfffffffc


//--------------------- .text.triton_poi_fused_convolution_32 --------------------------
	.section	.text.triton_poi_fused_convolution_32,"ax",@progbits
	.align	128
        .global         triton_poi_fused_convolution_32
        .type           triton_poi_fused_convolution_32,@function
        .size           triton_poi_fused_convolution_32,(.L_x_1 - triton_poi_fused_convolution_32)
        .other          triton_poi_fused_convolution_32,@"STO_CUDA_ENTRY STV_DEFAULT"
triton_poi_fused_convolution_32:
.text.triton_poi_fused_convolution_32:
[----:B------:R-:W-:Y:S01]  /*0000*/  LDC R1, c[0x0][0x28] ;  /* 0x00000a00ff017b82 */ /* 0x000fe20000000800 */
[----:B------:R-:W1:Y:S07]  /*0010*/  S2R R0, SR_TID.X ;  /* 0x0000000000007919 */ /* 0x000e6e0000002100 */
[----:B------:R-:W2:Y:S01]  /*0020*/  LDC.64 R4, c[0x0][0x218] ;  /* 0x00008600ff047b82 */ /* 0x000ea20000000a00 */
[----:B------:R-:W-:Y:S01]  /*0030*/  ULDC.64 UR4, c[0x0][0x208] ;  /* 0x0000820000047ab9 */ /* 0x000fe20000000a00 */
[----:B------:R-:W3:Y:S06]  /*0040*/  S2R R7, SR_CTAID.X ;  /* 0x0000000000077919 */ /* 0x000eec0000002500 */
[----:B------:R-:W4:Y:S01]  /*0050*/  LDC.64 R2, c[0x0][0x210] ;  /* 0x00008400ff027b82 */ /* 0x000f220000000a00 */
[----:B-1----:R-:W-:Y:S01]  /*0060*/  IMAD.SHL.U32 R0, R0, 0x4, RZ ;  /* 0x0000000400007824 */ /* 0x002fe200078e00ff */
[----:B---3--:R-:W-:-:S04]  /*0070*/  SHF.R.S32.HI R6, RZ, 0x16, R7 ;  /* 0x00000016ff067819 */ /* 0x008fc80000011407 */
[----:B------:R-:W-:Y:S02]  /*0080*/  LOP3.LUT R0, R0, 0x1fc, RZ, 0xc0, !PT ;  /* 0x000001fc00007812 */ /* 0x000fe400078ec0ff */
[----:B------:R-:W-:Y:S02]  /*0090*/  SGXT R6, R6, 0x1 ;  /* 0x000000010606781a */ /* 0x000fe40000000200 */
[----:B------:R-:W-:-:S04]  /*00a0*/  LEA R7, R7, R0, 0x9 ;  /* 0x0000000007077211 */ /* 0x000fc800078e48ff */
[----:B------:R-:W-:Y:S01]  /*00b0*/  LEA.HI R6, R6, R7, RZ, 0xc ;  /* 0x0000000706067211 */ /* 0x000fe200078f60ff */
[----:B----4-:R-:W-:-:S03]  /*00c0*/  IMAD.WIDE R2, R7, 0x4, R2 ;  /* 0x0000000407027825 */ /* 0x010fc600078e0202 */
[----:B------:R-:W-:-:S04]  /*00d0*/  SHF.R.S32.HI R6, RZ, 0xc, R6 ;  /* 0x0000000cff067819 */ /* 0x000fc80000011406 */
[----:B------:R-:W-:-:S04]  /*00e0*/  LEA.HI R0, R6, R6, RZ, 0x2 ;  /* 0x0000000606007211 */ /* 0x000fc800078f10ff */
[----:B------:R-:W-:-:S05]  /*00f0*/  LOP3.LUT R9, R0, 0xfffffffc, RZ, 0xc0, !PT ;  /* 0xfffffffc00097812 */ /* 0x000fca00078ec0ff */
[----:B------:R-:W-:-:S04]  /*0100*/  IMAD.IADD R9, R6, 0x1, -R9 ;  /* 0x0000000106097824 */ /* 0x000fc800078e0a09 */
[----:B--2---:R-:W-:Y:S02]  /*0110*/  IMAD.WIDE R4, R9, 0x4, R4 ;  /* 0x0000000409047825 */ /* 0x004fe400078e0204 */
[----:B------:R-:W2:Y:S04]  /*0120*/  LDG.E.128 R8, desc[UR4][R2.64] ;  /* 0x0000000402087981 */ /* 0x000ea8000c1e1d00 */
[----:B------:R-:W2:Y:S02]  /*0130*/  LDG.E.EL R4, desc[UR4][R4.64] ;  /* 0x0000000404047981 */ /* 0x000ea4000c2e1900 */
[--C-:B--2---:R-:W-:Y:S01]  /*0140*/  FADD R8, R8, R4.reuse ;  /* 0x0000000408087221 */ /* 0x104fe20000000000 */
[--C-:B------:R-:W-:Y:S01]  /*0150*/  FADD R9, R9, R4.reuse ;  /* 0x0000000409097221 */ /* 0x100fe20000000000 */
[--C-:B------:R-:W-:Y:S01]  /*0160*/  FADD R10, R10, R4.reuse ;  /* 0x000000040a0a7221 */ /* 0x100fe20000000000 */
[----:B------:R-:W-:-:S05]  /*0170*/  FADD R11, R11, R4 ;  /* 0x000000040b0b7221 */ /* 0x000fca0000000000 */
[----:B------:R-:W-:Y:S01]  /*0180*/  STG.E.128 desc[UR4][R2.64], R8 ;  /* 0x0000000802007986 */ /* 0x000fe2000c101d04 */
[----:B------:R-:W-:Y:S05]  /*0190*/  EXIT ;  /* 0x000000000000794d */ /* 0x000fea0003800000 */
.L_x_0:
[----:B------:R-:W-:-:S00]  /*01a0*/  BRA `(.L_x_0) ;  /* 0xfffffffc00fc7947 */ /* 0x000fc0000383ffff */
[----:B------:R-:W-:-:S00]  /*01b0*/  NOP ;  /* 0x0000000000007918 */ /* 0x000fc00000000000 */
        /* <DEDUP_REMOVED lines=12> */
.L_x_1:


//--------------------- .nv.constant0.triton_poi_fused_convolution_32 --------------------------
	.section	.nv.constant0.triton_poi_fused_convolution_32,"a",@progbits
	.sectionflags	@""
	.align	4
.nv.constant0.triton_poi_fused_convolution_32:
	.zero		548
